	.headerflags	@"EF_CUDA_TEXMODE_UNIFIED EF_CUDA_64BIT_ADDRESS EF_CUDA_ACCELERATORS EF_CUDA_SM90 EF_CUDA_VIRTUAL_SM(EF_CUDA_SM90)"
	.elftype	@"ET_EXEC"


//--------------------- .nv.info                  --------------------------
	.section	.nv.info,"",@"SHT_CUDA_INFO"
	.align	4


	//----- nvinfo : EIATTR_REGCOUNT
	.align		4
        /*0000*/ 	.byte	0x04, 0x2f
        /*0002*/ 	.short	(.L_2 - .L_1)
	.align		4
.L_1:
        /*0004*/ 	.word	index@(triton_poi_fused_leaky_relu_leaky_relu_backward_native_group_norm_2)
        /*0008*/ 	.word	0x00000012


	//----- nvinfo : EIATTR_MIN_STACK_SIZE
	.align		4
.L_2:
        /*000c*/ 	.byte	0x04, 0x12
        /*000e*/ 	.short	(.L_4 - .L_3)
	.align		4
.L_3:
        /*0010*/ 	.word	index@(triton_poi_fused_leaky_relu_leaky_relu_backward_native_group_norm_2)
        /*0014*/ 	.word	0x00000000


	//----- nvinfo : EIATTR_FRAME_SIZE
	.align		4
.L_4:
        /*0018*/ 	.byte	0x04, 0x11
        /*001a*/ 	.short	(.L_6 - .L_5)
	.align		4
.L_5:
        /*001c*/ 	.word	index@(triton_poi_fused_leaky_relu_leaky_relu_backward_native_group_norm_2)
        /*0020*/ 	.word	0x00000000


	//----- nvinfo : EIATTR_MIN_STACK_SIZE
	.align		4
.L_6:
        /*0024*/ 	.byte	0x04, 0x12
        /*0026*/ 	.short	(.L_8 - .L_7)
	.align		4
.L_7:
        /*0028*/ 	.word	index@(triton_poi_fused_leaky_relu_leaky_relu_backward_native_group_norm_2)
        /*002c*/ 	.word	0x00000000
.L_8:


//--------------------- .nv.info.triton_poi_fused_leaky_relu_leaky_relu_backward_native_group_norm_2 --------------------------
	.section	.nv.info.triton_poi_fused_leaky_relu_leaky_relu_backward_native_group_norm_2,"",@"SHT_CUDA_INFO"
	.sectionflags	@""
	.align	4


	//----- nvinfo : EIATTR_CUDA_API_VERSION
	.align		4
        /*0000*/ 	.byte	0x04, 0x37
        /*0002*/ 	.short	(.L_10 - .L_9)
.L_9:
        /*0004*/ 	.word	0x0000007c


	//----- nvinfo : EIATTR_KPARAM_INFO
	.align		4
.L_10:
        /*0008*/ 	.byte	0x04, 0x17
        /*000a*/ 	.short	(.L_12 - .L_11)
.L_11:
        /*000c*/ 	.word	0x00000000
        /*0010*/ 	.short	0x0007
        /*0012*/ 	.short	0x0038
        /*0014*/ 	.byte	0x00, 0xf0, 0x11, 0x00


	//----- nvinfo : EIATTR_KPARAM_INFO
	.align		4
.L_12:
        /*0018*/ 	.byte	0x04, 0x17
        /*001a*/ 	.short	(.L_14 - .L_13)
.L_13:
        /*001c*/ 	.word	0x00000000
        /*0020*/ 	.short	0x0006
        /*0022*/ 	.short	0x0030
        /*0024*/ 	.byte	0x00, 0xf4, 0x21, 0x00


	//----- nvinfo : EIATTR_KPARAM_INFO
	.align		4
.L_14:
        /*0028*/ 	.byte	0x04, 0x17
        /*002a*/ 	.short	(.L_16 - .L_15)
.L_15:
        /*002c*/ 	.word	0x00000000
        /*0030*/ 	.short	0x0005
        /*0032*/ 	.short	0x0028
        /*0034*/ 	.byte	0x00, 0xf4, 0x21, 0x00


	//----- nvinfo : EIATTR_KPARAM_INFO
	.align		4
.L_16:
        /*0038*/ 	.byte	0x04, 0x17
        /*003a*/ 	.short	(.L_18 - .L_17)
.L_17:
        /*003c*/ 	.word	0x00000000
        /*0040*/ 	.short	0x0004
        /*0042*/ 	.short	0x0020
        /*0044*/ 	.byte	0x00, 0xf4, 0x21, 0x00


	//----- nvinfo : EIATTR_KPARAM_INFO
	.align		4
.L_18:
        /*0048*/ 	.byte	0x04, 0x17
        /*004a*/ 	.short	(.L_20 - .L_19)
.L_19:
        /*004c*/ 	.word	0x00000000
        /*0050*/ 	.short	0x0003
        /*0052*/ 	.short	0x0018
        /*0054*/ 	.byte	0x00, 0xf4, 0x21, 0x00


	//----- nvinfo : EIATTR_KPARAM_INFO
	.align		4
.L_20:
        /*0058*/ 	.byte	0x04, 0x17
        /*005a*/ 	.short	(.L_22 - .L_21)
.L_21:
        /*005c*/ 	.word	0x00000000
        /*0060*/ 	.short	0x0002
        /*0062*/ 	.short	0x0010
        /*0064*/ 	.byte	0x00, 0xf4, 0x21, 0x00


	//----- nvinfo : EIATTR_KPARAM_INFO
	.align		4
.L_22:
        /*0068*/ 	.byte	0x04, 0x17
        /*006a*/ 	.short	(.L_24 - .L_23)
.L_23:
        /*006c*/ 	.word	0x00000000
        /*0070*/ 	.short	0x0001
        /*0072*/ 	.short	0x0008
        /*0074*/ 	.byte	0x00, 0xf4, 0x21, 0x00


	//----- nvinfo : EIATTR_KPARAM_INFO
	.align		4
.L_24:
        /*0078*/ 	.byte	0x04, 0x17
        /*007a*/ 	.short	(.L_26 - .L_25)
.L_25:
        /*007c*/ 	.word	0x00000000
        /*0080*/ 	.short	0x0000
        /*0082*/ 	.short	0x0000
        /*0084*/ 	.byte	0x00, 0xf4, 0x21, 0x00


	//----- nvinfo : EIATTR_SPARSE_MMA_MASK
	.align		4
.L_26:
        /*0088*/ 	.byte	0x03, 0x50
        /*008a*/ 	.short	0x0000


	//----- nvinfo : EIATTR_MAXREG_COUNT
	.align		4
        /*008c*/ 	.byte	0x03, 0x1b
        /*008e*/ 	.short	0x00ff


	//----- nvinfo : EIATTR_EXIT_INSTR_OFFSETS
	.align		4
        /*0090*/ 	.byte	0x04, 0x1c
        /*0092*/ 	.short	(.L_28 - .L_27)


	//   ....[0]....
.L_27:
        /*0094*/ 	.word	0x00000390


	//----- nvinfo : EIATTR_REQNTID
	.align		4
.L_28:
        /*0098*/ 	.byte	0x04, 0x10
        /*009a*/ 	.short	(.L_30 - .L_29)
.L_29:
        /*009c*/ 	.word	0x00000080
        /*00a0*/ 	.word	0x00000001
        /*00a4*/ 	.word	0x00000001


	//----- nvinfo : EIATTR_CBANK_PARAM_SIZE
	.align		4
.L_30:
        /*00a8*/ 	.byte	0x03, 0x19
        /*00aa*/ 	.short	0x003c


	//----- nvinfo : EIATTR_PARAM_CBANK
	.align		4
        /*00ac*/ 	.byte	0x04, 0x0a
        /*00ae*/ 	.short	(.L_32 - .L_31)
	.align		4
.L_31:
        /*00b0*/ 	.word	index@(.nv.constant0.triton_poi_fused_leaky_relu_leaky_relu_backward_native_group_norm_2)
        /*00b4*/ 	.short	0x0210
        /*00b6*/ 	.short	0x003c


	//----- nvinfo : EIATTR_SW_WAR
	.align		4
.L_32:
        /*00b8*/ 	.byte	0x04, 0x36
        /*00ba*/ 	.short	(.L_34 - .L_33)
.L_33:
        /*00bc*/ 	.word	0x00000008
.L_34:


//--------------------- .nv.callgraph             --------------------------
	.section	.nv.callgraph,"",@"SHT_CUDA_CALLGRAPH"
	.align	4
	.sectionentsize	8
	.align		4
        /*0000*/ 	.word	0x00000000
	.align		4
        /*0004*/ 	.word	0xffffffff
	.align		4
        /*0008*/ 	.word	0x00000000
	.align		4
        /*000c*/ 	.word	0xfffffffe
	.align		4
        /*0010*/ 	.word	0x00000000
	.align		4
        /*0014*/ 	.word	0xfffffffd
	.align		4
        /*0018*/ 	.word	0x00000000
	.align		4
        /*001c*/ 	.word	0xfffffffc


//--------------------- .nv.constant4             --------------------------
	.section	.nv.constant4,"a",@progbits
	.align	8
	.align		8
.nv.constant4:
        /*0000*/ 	.dword	_$_str


//--------------------- .text.triton_poi_fused_leaky_relu_leaky_relu_backward_native_group_norm_2 --------------------------
	.section	.text.triton_poi_fused_leaky_relu_leaky_relu_backward_native_group_norm_2,"ax",@progbits
	.align	128
        .global         triton_poi_fused_leaky_relu_leaky_relu_backward_native_group_norm_2
        .type           triton_poi_fused_leaky_relu_leaky_relu_backward_native_group_norm_2,@function
        .size           triton_poi_fused_leaky_relu_leaky_relu_backward_native_group_norm_2,(.L_x_1 - triton_poi_fused_leaky_relu_leaky_relu_backward_native_group_norm_2)
        .other          triton_poi_fused_leaky_relu_leaky_relu_backward_native_group_norm_2,@"STO_CUDA_ENTRY STV_DEFAULT"
triton_poi_fused_leaky_relu_leaky_relu_backward_native_group_norm_2:
.text.triton_poi_fused_leaky_relu_leaky_relu_backward_native_group_norm_2:
[----:B------:R-:W-:Y:S01]  /*0000*/  LDC R1, c[0x0][0x28] ;  /* 0x00000a00ff017b82 */ /* 0x000fe20000000800 */
[----:B------:R-:W1:Y:S07]  /*0010*/  S2R R0, SR_TID.X ;  /* 0x0000000000007919 */ /* 0x000e6e0000002100 */
[----:B------:R-:W2:Y:S01]  /*0020*/  LDC.64 R10, c[0x0][0x228] ;  /* 0x00008a00ff0a7b82 */ /* 0x000ea20000000a00 */
[----:B------:R-:W-:Y:S01]  /*0030*/  ULDC.64 UR4, c[0x0][0x208] ;  /* 0x0000820000047ab9 */ /* 0x000fe20000000a00 */
[----:B------:R-:W-:Y:S01]  /*0040*/  ULDC.64 UR6, c[0x0][0x240] ;  /* 0x0000900000067ab9 */ /* 0x000fe20000000a00 */
[----:B------:R-:W3:Y:S05]  /*0050*/  S2R R3, SR_CTAID.X ;  /* 0x0000000000037919 */ /* 0x000eea0000002500 */
[----:B------:R-:W4:Y:S08]  /*0060*/  LDC.64 R8, c[0x0][0x220] ;  /* 0x00008800ff087b82 */ /* 0x000f300000000a00 */
[----:B------:R-:W5:Y:S08]  /*0070*/  LDC.64 R6, c[0x0][0x218] ;  /* 0x00008600ff067b82 */ /* 0x000f700000000a00 */
[----:B------:R-:W5:Y:S01]  /*0080*/  LDC.64 R4, c[0x0][0x230] ;  /* 0x00008c00ff047b82 */ /* 0x000f620000000a00 */
[----:B-1----:R-:W-:Y:S01]  /*0090*/  IMAD.SHL.U32 R0, R0, 0x2, RZ ;  /* 0x0000000200007824 */ /* 0x002fe200078e00ff */
[----:B---3--:R-:W-:-:S04]  /*00a0*/  SHF.R.S32.HI R13, RZ, 0x17, R3 ;  /* 0x00000017ff0d7819 */ /* 0x008fc80000011403 */
[----:B------:R-:W-:Y:S02]  /*00b0*/  LOP3.LUT R0, R0, 0xfe, RZ, 0xc0, !PT ;  /* 0x000000fe00007812 */ /* 0x000fe400078ec0ff */
[----:B------:R-:W-:-:S03]  /*00c0*/  SGXT R13, R13, 0x1 ;  /* 0x000000010d0d781a */ /* 0x000fc60000000200 */
[----:B------:R-:W-:-:S05]  /*00d0*/  IMAD R0, R3, 0x100, R0 ;  /* 0x0000010003007824 */ /* 0x000fca00078e0200 */
[CC--:B------:R-:W-:Y:S02]  /*00e0*/  LEA.HI R2, R13.reuse, R0.reuse, RZ, 0x6 ;  /* 0x000000000d027211 */ /* 0x0c0fe400078f30ff */
[----:B------:R-:W-:Y:S02]  /*00f0*/  LEA.HI R13, R13, R0, RZ, 0x4 ;  /* 0x000000000d0d7211 */ /* 0x000fe400078f20ff */
[----:B------:R-:W-:Y:S02]  /*0100*/  SHF.R.S32.HI R15, RZ, 0x6, R2 ;  /* 0x00000006ff0f7819 */ /* 0x000fe40000011402 */
[----:B------:R-:W1:Y:S03]  /*0110*/  LDC.64 R2, c[0x0][0x238] ;  /* 0x00008e00ff027b82 */ /* 0x000e660000000a00 */
[----:B--2---:R-:W-:Y:S01]  /*0120*/  IMAD.WIDE R10, R15, 0x4, R10 ;  /* 0x000000040f0a7825 */ /* 0x004fe200078e020a */
[----:B------:R-:W-:-:S02]  /*0130*/  SHF.R.S32.HI R12, RZ, 0x4, R13 ;  /* 0x00000004ff0c7819 */ /* 0x000fc4000001140d */
[----:B------:R-:W-:-:S03]  /*0140*/  SHF.R.S32.HI R13, RZ, 0x1f, R13 ;  /* 0x0000001fff0d7819 */ /* 0x000fc6000001140d */
[----:B------:R2:W3:Y:S01]  /*0150*/  LDG.E.EL R10, desc[UR4][R10.64] ;  /* 0x000000040a0a7981 */ /* 0x0004e2000c2e1900 */
[----:B------:R-:W-:Y:S01]  /*0160*/  LEA.HI R13, R13, R12, RZ, 0x6 ;  /* 0x0000000c0d0d7211 */ /* 0x000fe200078f30ff */
[----:B----4-:R-:W-:-:S03]  /*0170*/  IMAD.WIDE R8, R15, 0x4, R8 ;  /* 0x000000040f087825 */ /* 0x010fc600078e0208 */
[----:B------:R-:W-:Y:S01]  /*0180*/  LOP3.LUT R13, R13, 0xffffffc0, RZ, 0xc0, !PT ;  /* 0xffffffc00d0d7812 */ /* 0x000fe200078ec0ff */
[----:B-----5:R-:W-:Y:S02]  /*0190*/  IMAD.WIDE R6, R0, 0x4, R6 ;  /* 0x0000000400067825 */ /* 0x020fe400078e0206 */
[----:B------:R-:W4:Y:S01]  /*01a0*/  LDG.E.EL R8, desc[UR4][R8.64] ;  /* 0x0000000408087981 */ /* 0x000f22000c2e1900 */
[----:B------:R-:W-:-:S03]  /*01b0*/  IADD3 R13, R12, -R13, RZ ;  /* 0x8000000d0c0d7210 */ /* 0x000fc60007ffe0ff */
[----:B------:R-:W4:Y:S02]  /*01c0*/  LDG.E.64 R6, desc[UR4][R6.64] ;  /* 0x0000000406067981 */ /* 0x000f24000c1e1b00 */
[----:B0-----:R-:W-:-:S04]  /*01d0*/  IMAD.WIDE R4, R13, 0x4, R4 ;  /* 0x000000040d047825 */ /* 0x001fc800078e0204 */
[----:B-1----:R-:W-:Y:S02]  /*01e0*/  IMAD.WIDE R2, R13, 0x4, R2 ;  /* 0x000000040d027825 */ /* 0x002fe400078e0202 */
[----:B------:R-:W5:Y:S04]  /*01f0*/  LDG.E.EL R4, desc[UR4][R4.64] ;  /* 0x0000000404047981 */ /* 0x000f68000c2e1900 */
[----:B------:R-:W5:Y:S01]  /*0200*/  LDG.E.EL R3, desc[UR4][R2.64] ;  /* 0x0000000402037981 */ /* 0x000f62000c2e1900 */
[----:B--2---:R-:W-:-:S04]  /*0210*/  IMAD.MOV.U32 R11, RZ, RZ, 0x3c800000 ;  /* 0x3c800000ff0b7424 */ /* 0x004fc800078e00ff */
[----:B---3--:R-:W-:-:S06]  /*0220*/  FFMA R10, R10, R11, 9.9999997473787516356e-06 ;  /* 0x3727c5ac0a0a7423 */ /* 0x008fcc000000000b */
[----:B------:R-:W0:Y:S01]  /*0230*/  MUFU.RSQ R10, R10 ;  /* 0x0000000a000a7308 */ /* 0x000e220000001400 */
[--C-:B----4-:R-:W-:Y:S01]  /*0240*/  FADD R13, R7, -R8.reuse ;  /* 0x80000008070d7221 */ /* 0x110fe20000000000 */
[----:B------:R-:W-:-:S03]  /*0250*/  FADD R11, R6, -R8 ;  /* 0x80000008060b7221 */ /* 0x000fc60000000000 */
[C---:B0-----:R-:W-:Y:S01]  /*0260*/  FMUL R13, R10.reuse, R13 ;  /* 0x0000000d0a0d7220 */ /* 0x041fe20000400000 */
[----:B------:R-:W-:-:S03]  /*0270*/  FMUL R6, R10, R11 ;  /* 0x0000000b0a067220 */ /* 0x000fc60000400000 */
[C-C-:B-----5:R-:W-:Y:S01]  /*0280*/  FFMA R7, R4.reuse, R13, R3.reuse ;  /* 0x0000000d04077223 */ /* 0x160fe20000000003 */
[----:B------:R-:W-:Y:S02]  /*0290*/  FFMA R6, R4, R6, R3 ;  /* 0x0000000604067223 */ /* 0x000fe40000000003 */
[----:B------:R-:W0:Y:S02]  /*02a0*/  LDC.64 R2, c[0x0][0x210] ;  /* 0x00008400ff027b82 */ /* 0x000e240000000a00 */
[----:B------:R-:W-:Y:S02]  /*02b0*/  FSETP.GT.AND P0, PT, R7, RZ, PT ;  /* 0x000000ff0700720b */ /* 0x000fe40003f04000 */
[----:B------:R-:W-:Y:S02]  /*02c0*/  FSETP.GT.AND P1, PT, R6, RZ, PT ;  /* 0x000000ff0600720b */ /* 0x000fe40003f24000 */
[----:B------:R-:W-:-:S09]  /*02d0*/  IADD3 R4, P2, R0, UR6, RZ ;  /* 0x0000000600047c10 */ /* 0x000fd2000ff5e0ff */
[----:B------:R-:W-:Y:S02]  /*02e0*/  @!P0 FMUL R7, R7, 0.20000000298023223877 ;  /* 0x3e4ccccd07078820 */ /* 0x000fe40000400000 */
[----:B------:R-:W-:-:S03]  /*02f0*/  @!P1 FMUL R6, R6, 0.20000000298023223877 ;  /* 0x3e4ccccd06069820 */ /* 0x000fc60000400000 */
[----:B------:R-:W-:Y:S02]  /*0300*/  FSETP.GT.AND P0, PT, R7, RZ, PT ;  /* 0x000000ff0700720b */ /* 0x000fe40003f04000 */
[----:B------:R-:W-:Y:S02]  /*0310*/  FSETP.GT.AND P1, PT, R6, RZ, PT ;  /* 0x000000ff0600720b */ /* 0x000fe40003f24000 */
[----:B------:R-:W-:Y:S02]  /*0320*/  SEL R9, RZ, 0x100, !P0 ;  /* 0x00000100ff097807 */ /* 0x000fe40004000000 */
[----:B------:R-:W-:Y:S01]  /*0330*/  SEL R8, RZ, 0x1, !P1 ;  /* 0x00000001ff087807 */ /* 0x000fe20004800000 */
[C---:B0-----:R-:W-:Y:S01]  /*0340*/  IMAD.WIDE R2, R0.reuse, 0x4, R2 ;  /* 0x0000000400027825 */ /* 0x041fe200078e0202 */
[----:B------:R-:W-:Y:S02]  /*0350*/  LEA.HI.X.SX32 R5, R0, UR7, 0x1, P2 ;  /* 0x0000000700057c11 */ /* 0x000fe400090f0eff */
[----:B------:R-:W-:-:S02]  /*0360*/  IADD3 R9, R8, R9, RZ ;  /* 0x0000000908097210 */ /* 0x000fc40007ffe0ff */
[----:B------:R-:W-:Y:S04]  /*0370*/  STG.E.64 desc[UR4][R2.64], R6 ;  /* 0x0000000602007986 */ /* 0x000fe8000c101b04 */
[----:B------:R-:W-:Y:S01]  /*0380*/  STG.E.U16 desc[UR4][R4.64], R9 ;  /* 0x0000000904007986 */ /* 0x000fe2000c101504 */
[----:B------:R-:W-:Y:S05]  /*0390*/  EXIT ;  /* 0x000000000000794d */ /* 0x000fea0003800000 */
.L_x_0:
[----:B------:R-:W-:-:S00]  /*03a0*/  BRA `(.L_x_0) ;  /* 0xfffffffc00fc7947 */ /* 0x000fc0000383ffff */
[----:B------:R-:W-:-:S00]  /*03b0*/  NOP ;  /* 0x0000000000007918 */ /* 0x000fc00000000000 */
        /* <DEDUP_REMOVED lines=12> */
.L_x_1:


//--------------------- .nv.global.init           --------------------------
	.section	.nv.global.init,"aw",@progbits
.nv.global.init:
	.type		_$_str,@object
	.size		_$_str,(.L_0 - _$_str)
_$_str:
        /*0000*/ 	.byte	0x5f, 0x5f, 0x43, 0x55, 0x44, 0x41, 0x5f, 0x46, 0x54, 0x5a, 0x00
.L_0:


//--------------------- .nv.constant0.triton_poi_fused_leaky_relu_leaky_relu_backward_native_group_norm_2 --------------------------
	.section	.nv.constant0.triton_poi_fused_leaky_relu_leaky_relu_backward_native_group_norm_2,"a",@progbits
	.sectionflags	@""
	.align	4
.nv.constant0.triton_poi_fused_leaky_relu_leaky_relu_backward_native_group_norm_2:
	.zero		588
